//
// Generated by NVIDIA NVVM Compiler
//
// Compiler Build ID: CL-36424714
// Cuda compilation tools, release 13.0, V13.0.88
// Based on NVVM 20.0.0
//

.version 9.0
.target sm_100
.address_size 64

	// .globl	_Z16histogram_kernelPKcPj

.visible .entry _Z16histogram_kernelPKcPj(
	.param .u64 .ptr .align 1 _Z16histogram_kernelPKcPj_param_0,
	.param .u64 .ptr .align 1 _Z16histogram_kernelPKcPj_param_1
)
{
	.reg .pred 	%p<9>;
	.reg .b16 	%rs<8>;
	.reg .b32 	%r<61>;
	.reg .b64 	%rd<36>;

	ld.param.u64 	%rd10, [_Z16histogram_kernelPKcPj_param_0];
	ld.param.u64 	%rd11, [_Z16histogram_kernelPKcPj_param_1];
	cvta.to.global.u64 	%rd1, %rd11;
	mov.u32 	%r1, %ctaid.x;
	mov.u32 	%r2, %ntid.x;
	mov.u32 	%r60, %tid.x;
	mad.lo.s32 	%r4, %r1, %r2, %r60;
	setp.gt.s32 	%p1, %r4, 999999999;
	@%p1 bra 	$L__BB0_2;
	cvta.to.global.u64 	%rd12, %rd10;
	cvt.s64.s32 	%rd13, %r4;
	add.s64 	%rd14, %rd12, %rd13;
	ld.global.s8 	%rs1, [%rd14];
	shl.b32 	%r27, %r1, 6;
	shl.b16 	%rs2, %rs1, 6;
	add.s16 	%rs3, %rs2, -4160;
	mul.hi.s16 	%rs4, %rs3, 5243;
	shr.u16 	%rs5, %rs4, 15;
	shr.s16 	%rs6, %rs4, 2;
	add.s16 	%rs7, %rs6, %rs5;
	cvt.s32.s16 	%r28, %rs7;
	add.s32 	%r29, %r27, %r28;
	mul.wide.u32 	%rd15, %r29, 4;
	add.s64 	%rd16, %rd1, %rd15;
	atom.global.add.u32 	%r30, [%rd16], 1;
$L__BB0_2:
	setp.eq.s32 	%p2, %r1, 0;
	@%p2 bra 	$L__BB0_10;
	bar.sync 	0;
	setp.gt.u32 	%p3, %r60, 63;
	@%p3 bra 	$L__BB0_10;
	shl.b32 	%r5, %r1, 6;
	add.s32 	%r31, %r60, %r2;
	max.u32 	%r32, %r31, 64;
	setp.lt.u32 	%p4, %r31, 64;
	selp.u32 	%r33, 1, 0, %p4;
	add.s32 	%r34, %r31, %r33;
	sub.s32 	%r35, %r32, %r34;
	div.u32 	%r36, %r35, %r2;
	add.s32 	%r6, %r36, %r33;
	and.b32  	%r37, %r6, 3;
	setp.eq.s32 	%p5, %r37, 3;
	@%p5 bra 	$L__BB0_7;
	add.s32 	%r38, %r6, 1;
	and.b32  	%r39, %r38, 3;
	mul.wide.s32 	%rd2, %r5, 4;
	mul.wide.u32 	%rd17, %r60, 4;
	add.s64 	%rd35, %rd1, %rd17;
	mul.wide.u32 	%rd4, %r2, 4;
	neg.s32 	%r54, %r39;
	mad.lo.s32 	%r60, %r2, %r39, %r60;
$L__BB0_6:
	.pragma "nounroll";
	add.s64 	%rd18, %rd35, %rd2;
	ld.global.u32 	%r40, [%rd18];
	atom.global.add.u32 	%r41, [%rd35], %r40;
	add.s64 	%rd35, %rd35, %rd4;
	add.s32 	%r54, %r54, 1;
	setp.ne.s32 	%p6, %r54, 0;
	@%p6 bra 	$L__BB0_6;
$L__BB0_7:
	setp.lt.u32 	%p7, %r6, 3;
	@%p7 bra 	$L__BB0_10;
	shl.b32 	%r42, %r2, 1;
	add.s32 	%r59, %r60, %r42;
	shl.b32 	%r13, %r2, 2;
	mad.lo.s32 	%r58, %r2, 3, %r60;
	add.s32 	%r57, %r2, %r60;
	mul.wide.u32 	%rd19, %r2, 4;
	add.s64 	%rd7, %rd1, %rd19;
	add.s32 	%r56, %r60, %r5;
	mul.wide.u32 	%rd20, %r2, 8;
	add.s64 	%rd8, %rd1, %rd20;
	mul.wide.u32 	%rd21, %r2, 12;
	add.s64 	%rd9, %rd1, %rd21;
$L__BB0_9:
	mul.wide.s32 	%rd22, %r56, 4;
	add.s64 	%rd23, %rd7, %rd22;
	add.s64 	%rd24, %rd8, %rd22;
	add.s64 	%rd25, %rd9, %rd22;
	add.s64 	%rd26, %rd1, %rd22;
	mul.wide.u32 	%rd27, %r60, 4;
	add.s64 	%rd28, %rd1, %rd27;
	ld.global.u32 	%r43, [%rd26];
	atom.global.add.u32 	%r44, [%rd28], %r43;
	add.s32 	%r45, %r60, %r2;
	mul.wide.u32 	%rd29, %r57, 4;
	add.s64 	%rd30, %rd1, %rd29;
	ld.global.u32 	%r46, [%rd23];
	atom.global.add.u32 	%r47, [%rd30], %r46;
	add.s32 	%r48, %r45, %r2;
	mul.wide.u32 	%rd31, %r59, 4;
	add.s64 	%rd32, %rd1, %rd31;
	ld.global.u32 	%r49, [%rd24];
	atom.global.add.u32 	%r50, [%rd32], %r49;
	add.s32 	%r51, %r48, %r2;
	mul.wide.u32 	%rd33, %r58, 4;
	add.s64 	%rd34, %rd1, %rd33;
	ld.global.u32 	%r52, [%rd25];
	atom.global.add.u32 	%r53, [%rd34], %r52;
	add.s32 	%r60, %r51, %r2;
	add.s32 	%r59, %r59, %r13;
	add.s32 	%r58, %r58, %r13;
	add.s32 	%r57, %r57, %r13;
	add.s32 	%r56, %r56, %r13;
	setp.lt.u32 	%p8, %r60, 64;
	@%p8 bra 	$L__BB0_9;
$L__BB0_10:
	ret;

}


// ===== COMPILED SASS (sm_100) =====

	.target	sm_100

	.elftype	@"ET_EXEC"


//--------------------- .note.nv.tkinfo           --------------------------
	.section	.note.nv.tkinfo,"",@"SHT_NOTE"
	.sectionflags	@"SHF_NOTE_NV_TKINFO"
	.tkinfo
        /*0018*/ 	.word	0x00000002
        /*0030*/ 	.string	""
        /*0030*/ 	.string	"ptxas"
        /*0030*/ 	.string	"Cuda compilation tools, release 13.0, V13.0.88"
        /*0030*/ 	.string	"Build cuda_13.0.r13.0/compiler.36424714_0"
        /*0030*/ 	.string	"-arch sm_100 -m 64 "



//--------------------- .note.nv.cuinfo           --------------------------
	.section	.note.nv.cuinfo,"",@"SHT_NOTE"
	.sectionflags	@"SHF_NOTE_NV_CUINFO"
        /*0018*/ 	.short	0x0002
        /*001a*/ 	.short	0x0064
        /*001c*/ 	.short	0x0082
	.zero		2


//--------------------- .nv.info                  --------------------------
	.section	.nv.info,"",@"SHT_CUDA_INFO"
	.align	4


	//----- nvinfo : EIATTR_REGCOUNT
	.align		4
        /*0000*/ 	.byte	0x04, 0x2f
        /*0002*/ 	.short	(.L_1 - .L_0)
	.align		4
.L_0:
        /*0004*/ 	.word	index@(_Z16histogram_kernelPKcPj)
        /*0008*/ 	.word	0x00000020


	//----- nvinfo : EIATTR_FRAME_SIZE
	.align		4
.L_1:
        /*000c*/ 	.byte	0x04, 0x11
        /*000e*/ 	.short	(.L_3 - .L_2)
	.align		4
.L_2:
        /*0010*/ 	.word	index@(_Z16histogram_kernelPKcPj)
        /*0014*/ 	.word	0x00000000


	//----- nvinfo : EIATTR_MIN_STACK_SIZE
	.align		4
.L_3:
        /*0018*/ 	.byte	0x04, 0x12
        /*001a*/ 	.short	(.L_5 - .L_4)
	.align		4
.L_4:
        /*001c*/ 	.word	index@(_Z16histogram_kernelPKcPj)
        /*0020*/ 	.word	0x00000000
.L_5:


//--------------------- .nv.compat                --------------------------
	.section	.nv.compat,"",@"SHT_CUDA_COMPAT_INFO"
	.align	4
        /*0000*/ 	.byte	0x02, 0x09, 0x00, 0x00, 0x02, 0x02, 0x01, 0x00, 0x02, 0x05, 0x05, 0x00, 0x03, 0x07, 0x01, 0x01
        /*0010*/ 	.byte	0x02, 0x03, 0x00, 0x00, 0x02, 0x06, 0x01, 0x00, 0x04, 0x0b, 0x08, 0x00, 0x09, 0x00, 0x00, 0x00
        /*0020*/ 	.byte	0x00, 0x00, 0x00, 0x00


//--------------------- .nv.info._Z16histogram_kernelPKcPj --------------------------
	.section	.nv.info._Z16histogram_kernelPKcPj,"",@"SHT_CUDA_INFO"
	.sectionflags	@""
	.align	4


	//----- nvinfo : EIATTR_CUDA_API_VERSION
	.align		4
        /*0000*/ 	.byte	0x04, 0x37
        /*0002*/ 	.short	(.L_7 - .L_6)
.L_6:
        /*0004*/ 	.word	0x00000082


	//----- nvinfo : EIATTR_KPARAM_INFO
	.align		4
.L_7:
        /*0008*/ 	.byte	0x04, 0x17
        /*000a*/ 	.short	(.L_9 - .L_8)
.L_8:
        /*000c*/ 	.word	0x00000000
        /*0010*/ 	.short	0x0001
        /*0012*/ 	.short	0x0008
        /*0014*/ 	.byte	0x00, 0xf5, 0x21, 0x00


	//----- nvinfo : EIATTR_KPARAM_INFO
	.align		4
.L_9:
        /*0018*/ 	.byte	0x04, 0x17
        /*001a*/ 	.short	(.L_11 - .L_10)
.L_10:
        /*001c*/ 	.word	0x00000000
        /*0020*/ 	.short	0x0000
        /*0022*/ 	.short	0x0000
        /*0024*/ 	.byte	0x00, 0xf5, 0x21, 0x00


	//----- nvinfo : EIATTR_SPARSE_MMA_MASK
	.align		4
.L_11:
        /*0028*/ 	.byte	0x03, 0x50
        /*002a*/ 	.short	0x0000


	//----- nvinfo : EIATTR_MAXREG_COUNT
	.align		4
        /*002c*/ 	.byte	0x03, 0x1b
        /*002e*/ 	.short	0x00ff


	//----- nvinfo : EIATTR_NUM_BARRIERS
	.align		4
        /*0030*/ 	.byte	0x02, 0x4c
        /*0032*/ 	.byte	0x01
	.zero		1


	//----- nvinfo : EIATTR_MERCURY_ISA_VERSION
	.align		4
        /*0034*/ 	.byte	0x03, 0x5f
        /*0036*/ 	.short	0x0101


	//----- nvinfo : EIATTR_VRC_CTA_INIT_COUNT
	.align		4
        /*0038*/ 	.byte	0x02, 0x4a
	.zero		1
	.zero		1


	//----- nvinfo : EIATTR_EXIT_INSTR_OFFSETS
	.align		4
        /*003c*/ 	.byte	0x04, 0x1c
        /*003e*/ 	.short	(.L_13 - .L_12)


	//   ....[0]....
.L_12:
        /*0040*/ 	.word	0x000001c0


	//   ....[1]....
        /*0044*/ 	.word	0x000001f0


	//   ....[2]....
        /*0048*/ 	.word	0x000004c0


	//   ....[3]....
        /*004c*/ 	.word	0x000006d0


	//----- nvinfo : EIATTR_CRS_STACK_SIZE
	.align		4
.L_13:
        /*0050*/ 	.byte	0x04, 0x1e
        /*0052*/ 	.short	(.L_15 - .L_14)
.L_14:
        /*0054*/ 	.word	0x00000000


	//----- nvinfo : EIATTR_CBANK_PARAM_SIZE
	.align		4
.L_15:
        /*0058*/ 	.byte	0x03, 0x19
        /*005a*/ 	.short	0x0010


	//----- nvinfo : EIATTR_PARAM_CBANK
	.align		4
        /*005c*/ 	.byte	0x04, 0x0a
        /*005e*/ 	.short	(.L_17 - .L_16)
	.align		4
.L_16:
        /*0060*/ 	.word	index@(.nv.constant0._Z16histogram_kernelPKcPj)
        /*0064*/ 	.short	0x0380
        /*0066*/ 	.short	0x0010


	//----- nvinfo : EIATTR_SW_WAR
	.align		4
.L_17:
        /*0068*/ 	.byte	0x04, 0x36
        /*006a*/ 	.short	(.L_19 - .L_18)
.L_18:
        /*006c*/ 	.word	0x00000008
.L_19:


//--------------------- .nv.callgraph             --------------------------
	.section	.nv.callgraph,"",@"SHT_CUDA_CALLGRAPH"
	.align	4
	.sectionentsize	8
	.align		4
        /*0000*/ 	.word	0x00000000
	.align		4
        /*0004*/ 	.word	0xffffffff
	.align		4
        /*0008*/ 	.word	0x00000000
	.align		4
        /*000c*/ 	.word	0xfffffffe
	.align		4
        /*0010*/ 	.word	0x00000000
	.align		4
        /*0014*/ 	.word	0xfffffffd
	.align		4
        /*0018*/ 	.word	0x00000000
	.align		4
        /*001c*/ 	.word	0xfffffffc


//--------------------- .text._Z16histogram_kernelPKcPj --------------------------
	.section	.text._Z16histogram_kernelPKcPj,"ax",@progbits
	.align	128
        .global         _Z16histogram_kernelPKcPj
        .type           _Z16histogram_kernelPKcPj,@function
        .size           _Z16histogram_kernelPKcPj,(.L_x_7 - _Z16histogram_kernelPKcPj)
        .other          _Z16histogram_kernelPKcPj,@"STO_CUDA_ENTRY STV_DEFAULT"
_Z16histogram_kernelPKcPj:
.text._Z16histogram_kernelPKcPj:
[----:B------:R-:W-:Y:S01]  /*0000*/  LDC R1, c[0x0][0x37c] ;  /* 0x0000df00ff017b82 */ /* 0x000fe20000000800 */
[----:B------:R-:W0:Y:S07]  /*0010*/  S2R R2, SR_CTAID.X ;  /* 0x0000000000027919 */ /* 0x000e2e0000002500 */
[----:B------:R-:W1:Y:S01]  /*0020*/  LDC R0, c[0x0][0x360] ;  /* 0x0000d800ff007b82 */ /* 0x000e620000000800 */
[----:B------:R-:W2:Y:S01]  /*0030*/  LDCU.64 UR4, c[0x0][0x358] ;  /* 0x00006b00ff0477ac */ /* 0x000ea20008000a00 */
[----:B------:R-:W-:Y:S01]  /*0040*/  BSSY.RECONVERGENT B0, `(.L_x_0) ;  /* 0x0000017000007945 */ /* 0x000fe20003800200 */
[----:B------:R-:W1:Y:S01]  /*0050*/  S2R R11, SR_TID.X ;  /* 0x00000000000b7919 */ /* 0x000e620000002100 */
[C---:B0-----:R-:W-:Y:S01]  /*0060*/  ISETP.NE.AND P1, PT, R2.reuse, RZ, PT ;  /* 0x000000ff0200720c */ /* 0x041fe20003f25270 */
[----:B-1----:R-:W-:-:S05]  /*0070*/  IMAD R3, R2, R0, R11 ;  /* 0x0000000002037224 */ /* 0x002fca00078e020b */
[----:B------:R-:W-:-:S13]  /*0080*/  ISETP.GT.AND P0, PT, R3, 0x3b9ac9ff, PT ;  /* 0x3b9ac9ff0300780c */ /* 0x000fda0003f04270 */
[----:B--2---:R-:W-:Y:S05]  /*0090*/  @P0 BRA `(.L_x_1) ;  /* 0x0000000000440947 */ /* 0x004fea0003800000 */
[----:B------:R-:W0:Y:S01]  /*00a0*/  LDCU.64 UR6, c[0x0][0x380] ;  /* 0x00007000ff0677ac */ /* 0x000e220008000a00 */
[----:B------:R-:W1:Y:S01]  /*00b0*/  LDC.64 R6, c[0x0][0x388] ;  /* 0x0000e200ff067b82 */ /* 0x000e620000000a00 */
[----:B0-----:R-:W-:-:S04]  /*00c0*/  IADD3 R4, P0, PT, R3, UR6, RZ ;  /* 0x0000000603047c10 */ /* 0x001fc8000ff1e0ff */
[----:B------:R-:W-:-:S05]  /*00d0*/  LEA.HI.X.SX32 R5, R3, UR7, 0x1, P0 ;  /* 0x0000000703057c11 */ /* 0x000fca00080f0eff */
[----:B------:R-:W2:Y:S01]  /*00e0*/  LDG.E.S8 R4, desc[UR4][R4.64] ;  /* 0x0000000404047981 */ /* 0x000ea2000c1e1300 */
[----:B------:R-:W-:Y:S01]  /*00f0*/  IMAD.MOV.U32 R9, RZ, RZ, 0x1 ;  /* 0x00000001ff097424 */ /* 0x000fe200078e00ff */
[----:B--2---:R-:W-:-:S04]  /*0100*/  LEA R3, R4, 0xffffefc0, 0x6 ;  /* 0xffffefc004037811 */ /* 0x004fc800078e30ff */
[----:B------:R-:W-:-:S05]  /*0110*/  PRMT R3, R3, 0x9910, RZ ;  /* 0x0000991003037816 */ /* 0x000fca00000000ff */
[----:B------:R-:W-:-:S05]  /*0120*/  IMAD R8, R3, 0x147b, RZ ;  /* 0x0000147b03087824 */ /* 0x000fca00078e02ff */
[----:B------:R-:W-:-:S04]  /*0130*/  SHF.R.S32.HI R3, RZ, 0x10, R8 ;  /* 0x00000010ff037819 */ /* 0x000fc80000011408 */
[----:B------:R-:W-:-:S04]  /*0140*/  LOP3.LUT R3, R3, 0xffff, RZ, 0xc0, !PT ;  /* 0x0000ffff03037812 */ /* 0x000fc800078ec0ff */
[----:B------:R-:W-:-:S04]  /*0150*/  SHF.R.U32.HI R3, RZ, 0xf, R3 ;  /* 0x0000000fff037819 */ /* 0x000fc80000011603 */
[----:B------:R-:W-:-:S04]  /*0160*/  LEA.HI.SX32 R3, R8, R3, 0xe ;  /* 0x0000000308037211 */ /* 0x000fc800078f72ff */
[----:B------:R-:W-:-:S05]  /*0170*/  PRMT R3, R3, 0x9910, RZ ;  /* 0x0000991003037816 */ /* 0x000fca00000000ff */
[----:B------:R-:W-:-:S04]  /*0180*/  IMAD R3, R2, 0x40, R3 ;  /* 0x0000004002037824 */ /* 0x000fc800078e0203 */
[----:B-1----:R-:W-:-:S05]  /*0190*/  IMAD.WIDE.U32 R4, R3, 0x4, R6 ;  /* 0x0000000403047825 */ /* 0x002fca00078e0006 */
[----:B------:R0:W-:Y:S02]  /*01a0*/  REDG.E.ADD.STRONG.GPU desc[UR4][R4.64], R9 ;  /* 0x000000090400798e */ /* 0x0001e4000c12e104 */
.L_x_1:
[----:B------:R-:W-:Y:S05]  /*01b0*/  BSYNC.RECONVERGENT B0 ;  /* 0x0000000000007941 */ /* 0x000fea0003800200 */
.L_x_0:
[----:B------:R-:W-:Y:S05]  /*01c0*/  @!P1 EXIT ;  /* 0x000000000000994d */ /* 0x000fea0003800000 */
[----:B------:R-:W-:Y:S01]  /*01d0*/  BAR.SYNC.DEFER_BLOCKING 0x0 ;  /* 0x0000000000007b1d */ /* 0x000fe20000010000 */
[----:B------:R-:W-:-:S13]  /*01e0*/  ISETP.GT.U32.AND P0, PT, R11, 0x3f, PT ;  /* 0x0000003f0b00780c */ /* 0x000fda0003f04070 */
[----:B------:R-:W-:Y:S05]  /*01f0*/  @P0 EXIT ;  /* 0x000000000000094d */ /* 0x000fea0003800000 */
[----:B------:R-:W1:Y:S01]  /*0200*/  I2F.U32.RP R8, R0 ;  /* 0x0000000000087306 */ /* 0x000e620000209000 */
[----:B------:R-:W-:Y:S01]  /*0210*/  IMAD.IADD R3, R11, 0x1, R0 ;  /* 0x000000010b037824 */ /* 0x000fe200078e0200 */
[----:B------:R-:W-:Y:S01]  /*0220*/  ISETP.NE.U32.AND P2, PT, R0, RZ, PT ;  /* 0x000000ff0000720c */ /* 0x000fe20003f45070 */
[----:B------:R-:W-:Y:S01]  /*0230*/  BSSY.RECONVERGENT B0, `(.L_x_2) ;  /* 0x0000028000007945 */ /* 0x000fe20003800200 */
[----:B------:R-:W-:Y:S02]  /*0240*/  SHF.L.U32 R19, R2, 0x6, RZ ;  /* 0x0000000602137819 */ /* 0x000fe400000006ff */
[C---:B------:R-:W-:Y:S02]  /*0250*/  ISETP.GE.U32.AND P0, PT, R3.reuse, 0x40, PT ;  /* 0x000000400300780c */ /* 0x040fe40003f06070 */
[----:B------:R-:W-:Y:S02]  /*0260*/  VIMNMX.U32 R6, PT, PT, R3, 0x40, !PT ;  /* 0x0000004003067848 */ /* 0x000fe40007fe0000 */
[----:B------:R-:W-:-:S04]  /*0270*/  SEL R7, RZ, 0x1, P0 ;  /* 0x00000001ff077807 */ /* 0x000fc80000000000 */
[----:B------:R-:W-:Y:S01]  /*0280*/  IADD3 R3, PT, PT, R6, -R3, -R7 ;  /* 0x8000000306037210 */ /* 0x000fe20007ffe807 */
[----:B-1----:R-:W0:Y:S02]  /*0290*/  MUFU.RCP R8, R8 ;  /* 0x0000000800087308 */ /* 0x002e240000001000 */
[----:B0-----:R-:W-:-:S06]  /*02a0*/  IADD3 R4, PT, PT, R8, 0xffffffe, RZ ;  /* 0x0ffffffe08047810 */ /* 0x001fcc0007ffe0ff */
[----:B------:R0:W1:Y:S02]  /*02b0*/  F2I.FTZ.U32.TRUNC.NTZ R5, R4 ;  /* 0x0000000400057305 */ /* 0x000064000021f000 */
[----:B0-----:R-:W-:Y:S02]  /*02c0*/  HFMA2 R4, -RZ, RZ, 0, 0 ;  /* 0x00000000ff047431 */ /* 0x001fe400000001ff */
[----:B-1----:R-:W-:-:S04]  /*02d0*/  IMAD.MOV R9, RZ, RZ, -R5 ;  /* 0x000000ffff097224 */ /* 0x002fc800078e0a05 */
[----:B------:R-:W-:-:S04]  /*02e0*/  IMAD R9, R9, R0, RZ ;  /* 0x0000000009097224 */ /* 0x000fc800078e02ff */
[----:B------:R-:W-:-:S06]  /*02f0*/  IMAD.HI.U32 R8, R5, R9, R4 ;  /* 0x0000000905087227 */ /* 0x000fcc00078e0004 */
[----:B------:R-:W-:-:S04]  /*0300*/  IMAD.HI.U32 R8, R8, R3, RZ ;  /* 0x0000000308087227 */ /* 0x000fc800078e00ff */
[----:B------:R-:W-:-:S04]  /*0310*/  IMAD.MOV R4, RZ, RZ, -R8 ;  /* 0x000000ffff047224 */ /* 0x000fc800078e0a08 */
[----:B------:R-:W-:-:S05]  /*0320*/  IMAD R3, R0, R4, R3 ;  /* 0x0000000400037224 */ /* 0x000fca00078e0203 */
[----:B------:R-:W-:-:S13]  /*0330*/  ISETP.GE.U32.AND P0, PT, R3, R0, PT ;  /* 0x000000000300720c */ /* 0x000fda0003f06070 */
[----:B------:R-:W-:Y:S01]  /*0340*/  @P0 IADD3 R3, PT, PT, R3, -R0, RZ ;  /* 0x8000000003030210 */ /* 0x000fe20007ffe0ff */
[----:B------:R-:W-:-:S03]  /*0350*/  @P0 VIADD R8, R8, 0x1 ;  /* 0x0000000108080836 */ /* 0x000fc60000000000 */
[----:B------:R-:W-:-:S13]  /*0360*/  ISETP.GE.U32.AND P1, PT, R3, R0, PT ;  /* 0x000000000300720c */ /* 0x000fda0003f26070 */
[----:B------:R-:W-:Y:S02]  /*0370*/  @P1 IADD3 R8, PT, PT, R8, 0x1, RZ ;  /* 0x0000000108081810 */ /* 0x000fe40007ffe0ff */
[----:B------:R-:W-:-:S05]  /*0380*/  @!P2 LOP3.LUT R8, RZ, R0, RZ, 0x33, !PT ;  /* 0x00000000ff08a212 */ /* 0x000fca00078e33ff */
[----:B------:R-:W-:-:S05]  /*0390*/  IMAD.IADD R4, R7, 0x1, R8 ;  /* 0x0000000107047824 */ /* 0x000fca00078e0208 */
[C---:B------:R-:W-:Y:S02]  /*03a0*/  LOP3.LUT R3, R4.reuse, 0x3, RZ, 0xc0, !PT ;  /* 0x0000000304037812 */ /* 0x040fe400078ec0ff */
[----:B------:R-:W-:Y:S02]  /*03b0*/  ISETP.GE.U32.AND P1, PT, R4, 0x3, PT ;  /* 0x000000030400780c */ /* 0x000fe40003f26070 */
[----:B------:R-:W-:-:S13]  /*03c0*/  ISETP.NE.AND P0, PT, R3, 0x3, PT ;  /* 0x000000030300780c */ /* 0x000fda0003f05270 */
[----:B------:R-:W-:Y:S05]  /*03d0*/  @!P0 BRA `(.L_x_3) ;  /* 0x0000000000348947 */ /* 0x000fea0003800000 */
[----:B------:R-:W0:Y:S01]  /*03e0*/  LDC.64 R2, c[0x0][0x388] ;  /* 0x0000e200ff027b82 */ /* 0x000e220000000a00 */
[----:B------:R-:W-:-:S05]  /*03f0*/  VIADD R4, R4, 0x1 ;  /* 0x0000000104047836 */ /* 0x000fca0000000000 */
[----:B------:R-:W-:-:S04]  /*0400*/  LOP3.LUT R4, R4, 0x3, RZ, 0xc0, !PT ;  /* 0x0000000304047812 */ /* 0x000fc800078ec0ff */
[----:B------:R-:W-:Y:S01]  /*0410*/  IADD3 R6, PT, PT, -R4, RZ, RZ ;  /* 0x000000ff04067210 */ /* 0x000fe20007ffe1ff */
[----:B0-----:R-:W-:-:S04]  /*0420*/  IMAD.WIDE.U32 R2, R11, 0x4, R2 ;  /* 0x000000040b027825 */ /* 0x001fc800078e0002 */
[----:B------:R-:W-:-:S07]  /*0430*/  IMAD R11, R4, R0, R11 ;  /* 0x00000000040b7224 */ /* 0x000fce00078e020b */
.L_x_4:
[----:B------:R-:W-:-:S06]  /*0440*/  IMAD.WIDE R4, R19, 0x4, R2 ;  /* 0x0000000413047825 */ /* 0x000fcc00078e0202 */
[----:B------:R-:W2:Y:S01]  /*0450*/  LDG.E R5, desc[UR4][R4.64] ;  /* 0x0000000404057981 */ /* 0x000ea2000c1e1900 */
[----:B------:R-:W-:-:S05]  /*0460*/  VIADD R6, R6, 0x1 ;  /* 0x0000000106067836 */ /* 0x000fca0000000000 */
[----:B------:R-:W-:Y:S01]  /*0470*/  ISETP.NE.AND P0, PT, R6, RZ, PT ;  /* 0x000000ff0600720c */ /* 0x000fe20003f05270 */
[----:B--2---:R0:W-:Y:S02]  /*0480*/  REDG.E.ADD.STRONG.GPU desc[UR4][R2.64], R5 ;  /* 0x000000050200798e */ /* 0x0041e4000c12e104 */
[----:B0-----:R-:W-:-:S10]  /*0490*/  IMAD.WIDE.U32 R2, R0, 0x4, R2 ;  /* 0x0000000400027825 */ /* 0x001fd400078e0002 */
[----:B------:R-:W-:Y:S05]  /*04a0*/  @P0 BRA `(.L_x_4) ;  /* 0xfffffffc00e40947 */ /* 0x000fea000383ffff */
.L_x_3:
[----:B------:R-:W-:Y:S05]  /*04b0*/  BSYNC.RECONVERGENT B0 ;  /* 0x0000000000007941 */ /* 0x000fea0003800200 */
.L_x_2:
[----:B------:R-:W-:Y:S05]  /*04c0*/  @!P1 EXIT ;  /* 0x000000000000994d */ /* 0x000fea0003800000 */
[----:B------:R-:W0:Y:S01]  /*04d0*/  LDC.64 R2, c[0x0][0x388] ;  /* 0x0000e200ff027b82 */ /* 0x000e220000000a00 */
[C---:B------:R-:W-:Y:S01]  /*04e0*/  IADD3 R19, PT, PT, R11.reuse, R19, RZ ;  /* 0x000000130b137210 */ /* 0x040fe20007ffe0ff */
[C-C-:B------:R-:W-:Y:S01]  /*04f0*/  IMAD R13, R0.reuse, 0x2, R11.reuse ;  /* 0x00000002000d7824 */ /* 0x140fe200078e020b */
[----:B------:R-:W-:Y:S01]  /*0500*/  IADD3 R17, PT, PT, R11, R0, RZ ;  /* 0x000000000b117210 */ /* 0x000fe20007ffe0ff */
[C---:B------:R-:W-:Y:S02]  /*0510*/  IMAD R15, R0.reuse, 0x3, R11 ;  /* 0x00000003000f7824 */ /* 0x040fe400078e020b */
[----:B0-----:R-:W-:-:S04]  /*0520*/  IMAD.WIDE.U32 R6, R0, 0x4, R2 ;  /* 0x0000000400067825 */ /* 0x001fc800078e0002 */
[----:B------:R-:W-:-:S04]  /*0530*/  IMAD.WIDE.U32 R8, R0, 0x8, R2 ;  /* 0x0000000800087825 */ /* 0x000fc800078e0002 */
[----:B------:R-:W-:-:S07]  /*0540*/  IMAD.WIDE.U32 R4, R0, 0xc, R2 ;  /* 0x0000000c00047825 */ /* 0x000fce00078e0002 */
.L_x_5:
[----:B0-----:R-:W-:-:S05]  /*0550*/  IMAD.WIDE R26, R19, 0x4, R2 ;  /* 0x00000004131a7825 */ /* 0x001fca00078e0202 */
[----:B------:R-:W2:Y:S01]  /*0560*/  LDG.E R10, desc[UR4][R26.64] ;  /* 0x000000041a0a7981 */ /* 0x000ea2000c1e1900 */
[----:B------:R-:W-:-:S04]  /*0570*/  IMAD.WIDE.U32 R28, R11, 0x4, R2 ;  /* 0x000000040b1c7825 */ /* 0x000fc800078e0002 */
[C---:B------:R-:W-:Y:S01]  /*0580*/  IMAD.WIDE R20, R19.reuse, 0x4, R6 ;  /* 0x0000000413147825 */ /* 0x040fe200078e0206 */
[----:B--2---:R0:W-:Y:S04]  /*0590*/  REDG.E.ADD.STRONG.GPU desc[UR4][R28.64], R10 ;  /* 0x0000000a1c00798e */ /* 0x0041e8000c12e104 */
[----:B------:R1:W2:Y:S01]  /*05a0*/  LDG.E R12, desc[UR4][R20.64] ;  /* 0x00000004140c7981 */ /* 0x0002a2000c1e1900 */
[----:B------:R-:W-:-:S04]  /*05b0*/  IMAD.WIDE R22, R19, 0x4, R8 ;  /* 0x0000000413167825 */ /* 0x000fc800078e0208 */
[----:B-1----:R-:W-:-:S05]  /*05c0*/  IMAD.WIDE.U32 R20, R17, 0x4, R2 ;  /* 0x0000000411147825 */ /* 0x002fca00078e0002 */
[----:B--2---:R0:W-:Y:S04]  /*05d0*/  REDG.E.ADD.STRONG.GPU desc[UR4][R20.64], R12 ;  /* 0x0000000c1400798e */ /* 0x0041e8000c12e104 */
[----:B------:R1:W2:Y:S01]  /*05e0*/  LDG.E R14, desc[UR4][R22.64] ;  /* 0x00000004160e7981 */ /* 0x0002a2000c1e1900 */
[----:B------:R-:W-:-:S04]  /*05f0*/  IMAD.WIDE R24, R19, 0x4, R4 ;  /* 0x0000000413187825 */ /* 0x000fc800078e0204 */
[----:B-1----:R-:W-:Y:S01]  /*0600*/  IMAD.WIDE.U32 R22, R13, 0x4, R2 ;  /* 0x000000040d167825 */ /* 0x002fe200078e0002 */
[----:B------:R-:W-:-:S04]  /*0610*/  IADD3 R11, PT, PT, R0, R11, R0 ;  /* 0x0000000b000b7210 */ /* 0x000fc80007ffe000 */
[C---:B------:R-:W-:Y:S01]  /*0620*/  IADD3 R11, PT, PT, R0.reuse, R11, R0 ;  /* 0x0000000b000b7210 */ /* 0x040fe20007ffe000 */
[----:B--2---:R0:W-:Y:S04]  /*0630*/  REDG.E.ADD.STRONG.GPU desc[UR4][R22.64], R14 ;  /* 0x0000000e1600798e */ /* 0x0041e8000c12e104 */
[----:B------:R-:W2:Y:S01]  /*0640*/  LDG.E R25, desc[UR4][R24.64] ;  /* 0x0000000418197981 */ /* 0x000ea2000c1e1900 */
[----:B------:R-:W-:Y:S01]  /*0650*/  ISETP.GE.U32.AND P0, PT, R11, 0x40, PT ;  /* 0x000000400b00780c */ /* 0x000fe20003f06070 */
[----:B------:R-:W-:Y:S01]  /*0660*/  IMAD.WIDE.U32 R26, R15, 0x4, R2 ;  /* 0x000000040f1a7825 */ /* 0x000fe200078e0002 */
[C---:B------:R-:W-:Y:S02]  /*0670*/  LEA R15, R0.reuse, R15, 0x2 ;  /* 0x0000000f000f7211 */ /* 0x040fe400078e10ff */
[C---:B------:R-:W-:Y:S01]  /*0680*/  LEA R19, R0.reuse, R19, 0x2 ;  /* 0x0000001300137211 */ /* 0x040fe200078e10ff */
[----:B------:R-:W-:-:S02]  /*0690*/  IMAD R13, R0, 0x4, R13 ;  /* 0x00000004000d7824 */ /* 0x000fc400078e020d */
[----:B------:R-:W-:Y:S01]  /*06a0*/  IMAD R17, R0, 0x4, R17 ;  /* 0x0000000400117824 */ /* 0x000fe200078e0211 */
[----:B--2---:R0:W-:Y:S05]  /*06b0*/  REDG.E.ADD.STRONG.GPU desc[UR4][R26.64], R25 ;  /* 0x000000191a00798e */ /* 0x0041ea000c12e104 */
[----:B------:R-:W-:Y:S05]  /*06c0*/  @!P0 BRA `(.L_x_5) ;  /* 0xfffffffc00a08947 */ /* 0x000fea000383ffff */
[----:B------:R-:W-:Y:S05]  /*06d0*/  EXIT ;  /* 0x000000000000794d */ /* 0x000fea0003800000 */
.L_x_6:
[----:B------:R-:W-:-:S00]  /*06e0*/  BRA `(.L_x_6) ;  /* 0xfffffffc00fc7947 */ /* 0x000fc0000383ffff */
[----:B------:R-:W-:-:S00]  /*06f0*/  NOP ;  /* 0x0000000000007918 */ /* 0x000fc00000000000 */
        /* <DEDUP_REMOVED lines=8> */
.L_x_7:


//--------------------- .nv.shared.reserved.0     --------------------------
	.section	.nv.shared.reserved.0,"aw",@nobits
	.weak		__nv_reservedSMEM_offset_0_alias
	.size		__nv_reservedSMEM_offset_0_alias, 0, 64
	.other		__nv_reservedSMEM_offset_0_alias,@"STO_CUDA_RESERVED_SHARED STV_DEFAULT"
__nv_reservedSMEM_offset_0_alias:
	.zero		0
	.zero		64


//--------------------- .nv.constant0._Z16histogram_kernelPKcPj --------------------------
	.section	.nv.constant0._Z16histogram_kernelPKcPj,"a",@progbits
	.sectionflags	@""
	.align	4
.nv.constant0._Z16histogram_kernelPKcPj:
	.zero		912


//--------------------- SYMBOLS --------------------------

	.type		.nv.reservedSmem.offset0,@object
	.size		.nv.reservedSmem.offset0,0x4
